//
// Generated by NVIDIA NVVM Compiler
//
// Compiler Build ID: CL-36424714
// Cuda compilation tools, release 13.0, V13.0.88
// Based on NVVM 20.0.0
//

.version 9.0
.target sm_100
.address_size 64

	// .globl	_ZN3cub18CUB_300001_SM_10006detail11EmptyKernelIvEEvv
.global .align 1 .b8 _ZN41_INTERNAL_669bc9d5_4_k_cu_b29c9299_1627484cuda3std3__45__cpo5beginE[1];
.global .align 1 .b8 _ZN41_INTERNAL_669bc9d5_4_k_cu_b29c9299_1627484cuda3std3__45__cpo3endE[1];
.global .align 1 .b8 _ZN41_INTERNAL_669bc9d5_4_k_cu_b29c9299_1627484cuda3std3__45__cpo6cbeginE[1];
.global .align 1 .b8 _ZN41_INTERNAL_669bc9d5_4_k_cu_b29c9299_1627484cuda3std3__45__cpo4cendE[1];
.global .align 1 .b8 _ZN41_INTERNAL_669bc9d5_4_k_cu_b29c9299_1627484cuda3std3__45__cpo6rbeginE[1];
.global .align 1 .b8 _ZN41_INTERNAL_669bc9d5_4_k_cu_b29c9299_1627484cuda3std3__45__cpo4rendE[1];
.global .align 1 .b8 _ZN41_INTERNAL_669bc9d5_4_k_cu_b29c9299_1627484cuda3std3__45__cpo7crbeginE[1];
.global .align 1 .b8 _ZN41_INTERNAL_669bc9d5_4_k_cu_b29c9299_1627484cuda3std3__45__cpo5crendE[1];
.global .align 1 .b8 _ZN41_INTERNAL_669bc9d5_4_k_cu_b29c9299_1627484cuda3std3__443_GLOBAL__N__669bc9d5_4_k_cu_b29c9299_1627486ignoreE[1];
.global .align 1 .b8 _ZN41_INTERNAL_669bc9d5_4_k_cu_b29c9299_1627484cuda3std3__419piecewise_constructE[1];
.global .align 1 .b8 _ZN41_INTERNAL_669bc9d5_4_k_cu_b29c9299_1627484cuda3std3__48in_placeE[1];
.global .align 1 .b8 _ZN41_INTERNAL_669bc9d5_4_k_cu_b29c9299_1627484cuda3std3__420unreachable_sentinelE[1];
.global .align 1 .b8 _ZN41_INTERNAL_669bc9d5_4_k_cu_b29c9299_1627484cuda3std3__47nulloptE[1];
.global .align 1 .b8 _ZN41_INTERNAL_669bc9d5_4_k_cu_b29c9299_1627484cuda3std6ranges3__45__cpo4swapE[1];
.global .align 1 .b8 _ZN41_INTERNAL_669bc9d5_4_k_cu_b29c9299_1627484cuda3std6ranges3__45__cpo9iter_moveE[1];
.global .align 1 .b8 _ZN41_INTERNAL_669bc9d5_4_k_cu_b29c9299_1627484cuda3std6ranges3__45__cpo5beginE[1];
.global .align 1 .b8 _ZN41_INTERNAL_669bc9d5_4_k_cu_b29c9299_1627484cuda3std6ranges3__45__cpo3endE[1];
.global .align 1 .b8 _ZN41_INTERNAL_669bc9d5_4_k_cu_b29c9299_1627484cuda3std6ranges3__45__cpo6cbeginE[1];
.global .align 1 .b8 _ZN41_INTERNAL_669bc9d5_4_k_cu_b29c9299_1627484cuda3std6ranges3__45__cpo4cendE[1];
.global .align 1 .b8 _ZN41_INTERNAL_669bc9d5_4_k_cu_b29c9299_1627484cuda3std6ranges3__45__cpo7advanceE[1];
.global .align 1 .b8 _ZN41_INTERNAL_669bc9d5_4_k_cu_b29c9299_1627484cuda3std6ranges3__45__cpo9iter_swapE[1];
.global .align 1 .b8 _ZN41_INTERNAL_669bc9d5_4_k_cu_b29c9299_1627484cuda3std6ranges3__45__cpo4nextE[1];
.global .align 1 .b8 _ZN41_INTERNAL_669bc9d5_4_k_cu_b29c9299_1627484cuda3std6ranges3__45__cpo4prevE[1];
.global .align 1 .b8 _ZN41_INTERNAL_669bc9d5_4_k_cu_b29c9299_1627484cuda3std6ranges3__45__cpo4dataE[1];
.global .align 1 .b8 _ZN41_INTERNAL_669bc9d5_4_k_cu_b29c9299_1627484cuda3std6ranges3__45__cpo5cdataE[1];
.global .align 1 .b8 _ZN41_INTERNAL_669bc9d5_4_k_cu_b29c9299_1627484cuda3std6ranges3__45__cpo4sizeE[1];
.global .align 1 .b8 _ZN41_INTERNAL_669bc9d5_4_k_cu_b29c9299_1627484cuda3std6ranges3__45__cpo5ssizeE[1];
.global .align 1 .b8 _ZN41_INTERNAL_669bc9d5_4_k_cu_b29c9299_1627484cuda3std6ranges3__45__cpo8distanceE[1];
.global .align 1 .b8 _ZN41_INTERNAL_669bc9d5_4_k_cu_b29c9299_1627486thrust24THRUST_300001_SM_1000_NS6system6detail10sequential3seqE[1];

.visible .entry _ZN3cub18CUB_300001_SM_10006detail11EmptyKernelIvEEvv()
{


	ret;

}


// ===== COMPILED SASS (sm_100) =====

	.target	sm_100

	.elftype	@"ET_EXEC"


//--------------------- .note.nv.tkinfo           --------------------------
	.section	.note.nv.tkinfo,"",@"SHT_NOTE"
	.sectionflags	@"SHF_NOTE_NV_TKINFO"
	.tkinfo
        /*0018*/ 	.word	0x00000002
        /*0030*/ 	.string	""
        /*0030*/ 	.string	"ptxas"
        /*0030*/ 	.string	"Cuda compilation tools, release 13.0, V13.0.88"
        /*0030*/ 	.string	"Build cuda_13.0.r13.0/compiler.36424714_0"
        /*0030*/ 	.string	"-arch sm_100 -m 64 "



//--------------------- .note.nv.cuinfo           --------------------------
	.section	.note.nv.cuinfo,"",@"SHT_NOTE"
	.sectionflags	@"SHF_NOTE_NV_CUINFO"
        /*0018*/ 	.short	0x0002
        /*001a*/ 	.short	0x0064
        /*001c*/ 	.short	0x0082
	.zero		2


//--------------------- .nv.info                  --------------------------
	.section	.nv.info,"",@"SHT_CUDA_INFO"
	.align	4


	//----- nvinfo : EIATTR_REGCOUNT
	.align		4
        /*0000*/ 	.byte	0x04, 0x2f
        /*0002*/ 	.short	(.L_30 - .L_29)
	.align		4
.L_29:
        /*0004*/ 	.word	index@(_ZN3cub18CUB_300001_SM_10006detail11EmptyKernelIvEEvv)
        /*0008*/ 	.word	0x00000004


	//----- nvinfo : EIATTR_FRAME_SIZE
	.align		4
.L_30:
        /*000c*/ 	.byte	0x04, 0x11
        /*000e*/ 	.short	(.L_32 - .L_31)
	.align		4
.L_31:
        /*0010*/ 	.word	index@(_ZN3cub18CUB_300001_SM_10006detail11EmptyKernelIvEEvv)
        /*0014*/ 	.word	0x00000000


	//----- nvinfo : EIATTR_MIN_STACK_SIZE
	.align		4
.L_32:
        /*0018*/ 	.byte	0x04, 0x12
        /*001a*/ 	.short	(.L_34 - .L_33)
	.align		4
.L_33:
        /*001c*/ 	.word	index@(_ZN3cub18CUB_300001_SM_10006detail11EmptyKernelIvEEvv)
        /*0020*/ 	.word	0x00000000
.L_34:


//--------------------- .nv.compat                --------------------------
	.section	.nv.compat,"",@"SHT_CUDA_COMPAT_INFO"
	.align	4
        /*0000*/ 	.byte	0x02, 0x09, 0x00, 0x00, 0x02, 0x02, 0x01, 0x00, 0x02, 0x05, 0x05, 0x00, 0x03, 0x07, 0x01, 0x01
        /*0010*/ 	.byte	0x02, 0x03, 0x00, 0x00, 0x02, 0x06, 0x01, 0x00, 0x04, 0x0b, 0x08, 0x00, 0x09, 0x00, 0x00, 0x00
        /*0020*/ 	.byte	0x00, 0x00, 0x00, 0x00


//--------------------- .nv.info._ZN3cub18CUB_300001_SM_10006detail11EmptyKernelIvEEvv --------------------------
	.section	.nv.info._ZN3cub18CUB_300001_SM_10006detail11EmptyKernelIvEEvv,"",@"SHT_CUDA_INFO"
	.sectionflags	@""
	.align	4


	//----- nvinfo : EIATTR_CUDA_API_VERSION
	.align		4
        /*0000*/ 	.byte	0x04, 0x37
        /*0002*/ 	.short	(.L_36 - .L_35)
.L_35:
        /*0004*/ 	.word	0x00000082


	//----- nvinfo : EIATTR_SPARSE_MMA_MASK
	.align		4
.L_36:
        /*0008*/ 	.byte	0x03, 0x50
        /*000a*/ 	.short	0x0000


	//----- nvinfo : EIATTR_MAXREG_COUNT
	.align		4
        /*000c*/ 	.byte	0x03, 0x1b
        /*000e*/ 	.short	0x00ff


	//----- nvinfo : EIATTR_MERCURY_ISA_VERSION
	.align		4
        /*0010*/ 	.byte	0x03, 0x5f
        /*0012*/ 	.short	0x0101


	//----- nvinfo : EIATTR_VRC_CTA_INIT_COUNT
	.align		4
        /*0014*/ 	.byte	0x02, 0x4a
	.zero		1
	.zero		1


	//----- nvinfo : EIATTR_EXIT_INSTR_OFFSETS
	.align		4
        /*0018*/ 	.byte	0x04, 0x1c
        /*001a*/ 	.short	(.L_38 - .L_37)


	//   ....[0]....
.L_37:
        /*001c*/ 	.word	0x00000010


	//----- nvinfo : EIATTR_SW_WAR
	.align		4
.L_38:
        /*0020*/ 	.byte	0x04, 0x36
        /*0022*/ 	.short	(.L_40 - .L_39)
.L_39:
        /*0024*/ 	.word	0x00000008
.L_40:


//--------------------- .nv.callgraph             --------------------------
	.section	.nv.callgraph,"",@"SHT_CUDA_CALLGRAPH"
	.align	4
	.sectionentsize	8
	.align		4
        /*0000*/ 	.word	0x00000000
	.align		4
        /*0004*/ 	.word	0xffffffff
	.align		4
        /*0008*/ 	.word	0x00000000
	.align		4
        /*000c*/ 	.word	0xfffffffe
	.align		4
        /*0010*/ 	.word	0x00000000
	.align		4
        /*0014*/ 	.word	0xfffffffd
	.align		4
        /*0018*/ 	.word	0x00000000
	.align		4
        /*001c*/ 	.word	0xfffffffc


//--------------------- .nv.constant4             --------------------------
	.section	.nv.constant4,"a",@progbits
	.align	8
	.align		8
.nv.constant4:
        /*0000*/ 	.dword	_ZN41_INTERNAL_669bc9d5_4_k_cu_b29c9299_1630044cuda3std3__45__cpo5beginE
	.align		8
        /*0008*/ 	.dword	_ZN41_INTERNAL_669bc9d5_4_k_cu_b29c9299_1630044cuda3std3__45__cpo3endE
	.align		8
        /*0010*/ 	.dword	_ZN41_INTERNAL_669bc9d5_4_k_cu_b29c9299_1630044cuda3std3__45__cpo6cbeginE
	.align		8
        /*0018*/ 	.dword	_ZN41_INTERNAL_669bc9d5_4_k_cu_b29c9299_1630044cuda3std3__45__cpo4cendE
	.align		8
        /*0020*/ 	.dword	_ZN41_INTERNAL_669bc9d5_4_k_cu_b29c9299_1630044cuda3std3__45__cpo6rbeginE
	.align		8
        /*0028*/ 	.dword	_ZN41_INTERNAL_669bc9d5_4_k_cu_b29c9299_1630044cuda3std3__45__cpo4rendE
	.align		8
        /*0030*/ 	.dword	_ZN41_INTERNAL_669bc9d5_4_k_cu_b29c9299_1630044cuda3std3__45__cpo7crbeginE
	.align		8
        /*0038*/ 	.dword	_ZN41_INTERNAL_669bc9d5_4_k_cu_b29c9299_1630044cuda3std3__45__cpo5crendE
	.align		8
        /*0040*/ 	.dword	_ZN41_INTERNAL_669bc9d5_4_k_cu_b29c9299_1630044cuda3std3__443_GLOBAL__N__669bc9d5_4_k_cu_b29c9299_1630046ignoreE
	.align		8
        /*0048*/ 	.dword	_ZN41_INTERNAL_669bc9d5_4_k_cu_b29c9299_1630044cuda3std3__419piecewise_constructE
	.align		8
        /*0050*/ 	.dword	_ZN41_INTERNAL_669bc9d5_4_k_cu_b29c9299_1630044cuda3std3__48in_placeE
	.align		8
        /*0058*/ 	.dword	_ZN41_INTERNAL_669bc9d5_4_k_cu_b29c9299_1630044cuda3std3__420unreachable_sentinelE
	.align		8
        /*0060*/ 	.dword	_ZN41_INTERNAL_669bc9d5_4_k_cu_b29c9299_1630044cuda3std3__47nulloptE
	.align		8
        /*0068*/ 	.dword	_ZN41_INTERNAL_669bc9d5_4_k_cu_b29c9299_1630044cuda3std6ranges3__45__cpo4swapE
	.align		8
        /*0070*/ 	.dword	_ZN41_INTERNAL_669bc9d5_4_k_cu_b29c9299_1630044cuda3std6ranges3__45__cpo9iter_moveE
	.align		8
        /*0078*/ 	.dword	_ZN41_INTERNAL_669bc9d5_4_k_cu_b29c9299_1630044cuda3std6ranges3__45__cpo5beginE
	.align		8
        /*0080*/ 	.dword	_ZN41_INTERNAL_669bc9d5_4_k_cu_b29c9299_1630044cuda3std6ranges3__45__cpo3endE
	.align		8
        /*0088*/ 	.dword	_ZN41_INTERNAL_669bc9d5_4_k_cu_b29c9299_1630044cuda3std6ranges3__45__cpo6cbeginE
	.align		8
        /*0090*/ 	.dword	_ZN41_INTERNAL_669bc9d5_4_k_cu_b29c9299_1630044cuda3std6ranges3__45__cpo4cendE
	.align		8
        /*0098*/ 	.dword	_ZN41_INTERNAL_669bc9d5_4_k_cu_b29c9299_1630044cuda3std6ranges3__45__cpo7advanceE
	.align		8
        /*00a0*/ 	.dword	_ZN41_INTERNAL_669bc9d5_4_k_cu_b29c9299_1630044cuda3std6ranges3__45__cpo9iter_swapE
	.align		8
        /*00a8*/ 	.dword	_ZN41_INTERNAL_669bc9d5_4_k_cu_b29c9299_1630044cuda3std6ranges3__45__cpo4nextE
	.align		8
        /*00b0*/ 	.dword	_ZN41_INTERNAL_669bc9d5_4_k_cu_b29c9299_1630044cuda3std6ranges3__45__cpo4prevE
	.align		8
        /*00b8*/ 	.dword	_ZN41_INTERNAL_669bc9d5_4_k_cu_b29c9299_1630044cuda3std6ranges3__45__cpo4dataE
	.align		8
        /*00c0*/ 	.dword	_ZN41_INTERNAL_669bc9d5_4_k_cu_b29c9299_1630044cuda3std6ranges3__45__cpo5cdataE
	.align		8
        /*00c8*/ 	.dword	_ZN41_INTERNAL_669bc9d5_4_k_cu_b29c9299_1630044cuda3std6ranges3__45__cpo4sizeE
	.align		8
        /*00d0*/ 	.dword	_ZN41_INTERNAL_669bc9d5_4_k_cu_b29c9299_1630044cuda3std6ranges3__45__cpo5ssizeE
	.align		8
        /*00d8*/ 	.dword	_ZN41_INTERNAL_669bc9d5_4_k_cu_b29c9299_1630044cuda3std6ranges3__45__cpo8distanceE
	.align		8
        /*00e0*/ 	.dword	_ZN41_INTERNAL_669bc9d5_4_k_cu_b29c9299_1630046thrust24THRUST_300001_SM_1000_NS6system6detail10sequential3seqE


//--------------------- .text._ZN3cub18CUB_300001_SM_10006detail11EmptyKernelIvEEvv --------------------------
	.section	.text._ZN3cub18CUB_300001_SM_10006detail11EmptyKernelIvEEvv,"ax",@progbits
	.align	128
        .global         _ZN3cub18CUB_300001_SM_10006detail11EmptyKernelIvEEvv
        .type           _ZN3cub18CUB_300001_SM_10006detail11EmptyKernelIvEEvv,@function
        .size           _ZN3cub18CUB_300001_SM_10006detail11EmptyKernelIvEEvv,(.L_x_1 - _ZN3cub18CUB_300001_SM_10006detail11EmptyKernelIvEEvv)
        .other          _ZN3cub18CUB_300001_SM_10006detail11EmptyKernelIvEEvv,@"STO_CUDA_ENTRY STV_DEFAULT"
_ZN3cub18CUB_300001_SM_10006detail11EmptyKernelIvEEvv:
.text._ZN3cub18CUB_300001_SM_10006detail11EmptyKernelIvEEvv:
[----:B------:R-:W-:Y:S01]  /*0000*/  LDC R1, c[0x0][0x37c] ;  /* 0x0000df00ff017b82 */ /* 0x000fe20000000800 */
[----:B------:R-:W-:Y:S05]  /*0010*/  EXIT ;  /* 0x000000000000794d */ /* 0x000fea0003800000 */
.L_x_0:
[----:B------:R-:W-:-:S00]  /*0020*/  BRA `(.L_x_0) ;  /* 0xfffffffc00fc7947 */ /* 0x000fc0000383ffff */
[----:B------:R-:W-:-:S00]  /*0030*/  NOP ;  /* 0x0000000000007918 */ /* 0x000fc00000000000 */
        /* <DEDUP_REMOVED lines=12> */
.L_x_1:


//--------------------- .nv.shared.reserved.0     --------------------------
	.section	.nv.shared.reserved.0,"aw",@nobits
	.weak		__nv_reservedSMEM_offset_0_alias
	.size		__nv_reservedSMEM_offset_0_alias, 0, 64
	.other		__nv_reservedSMEM_offset_0_alias,@"STO_CUDA_RESERVED_SHARED STV_DEFAULT"
__nv_reservedSMEM_offset_0_alias:
	.zero		0
	.zero		64


//--------------------- .nv.global                --------------------------
	.section	.nv.global,"aw",@nobits
.nv.global:
	.type		_ZN41_INTERNAL_669bc9d5_4_k_cu_b29c9299_1630044cuda3std3__443_GLOBAL__N__669bc9d5_4_k_cu_b29c9299_1630046ignoreE,@object
	.size		_ZN41_INTERNAL_669bc9d5_4_k_cu_b29c9299_1630044cuda3std3__443_GLOBAL__N__669bc9d5_4_k_cu_b29c9299_1630046ignoreE,(_ZN41_INTERNAL_669bc9d5_4_k_cu_b29c9299_1630044cuda3std6ranges3__45__cpo5cdataE - _ZN41_INTERNAL_669bc9d5_4_k_cu_b29c9299_1630044cuda3std3__443_GLOBAL__N__669bc9d5_4_k_cu_b29c9299_1630046ignoreE)
_ZN41_INTERNAL_669bc9d5_4_k_cu_b29c9299_1630044cuda3std3__443_GLOBAL__N__669bc9d5_4_k_cu_b29c9299_1630046ignoreE:
	.zero		1
	.type		_ZN41_INTERNAL_669bc9d5_4_k_cu_b29c9299_1630044cuda3std6ranges3__45__cpo5cdataE,@object
	.size		_ZN41_INTERNAL_669bc9d5_4_k_cu_b29c9299_1630044cuda3std6ranges3__45__cpo5cdataE,(_ZN41_INTERNAL_669bc9d5_4_k_cu_b29c9299_1630044cuda3std3__45__cpo5beginE - _ZN41_INTERNAL_669bc9d5_4_k_cu_b29c9299_1630044cuda3std6ranges3__45__cpo5cdataE)
_ZN41_INTERNAL_669bc9d5_4_k_cu_b29c9299_1630044cuda3std6ranges3__45__cpo5cdataE:
	.zero		1
	.type		_ZN41_INTERNAL_669bc9d5_4_k_cu_b29c9299_1630044cuda3std3__45__cpo5beginE,@object
	.size		_ZN41_INTERNAL_669bc9d5_4_k_cu_b29c9299_1630044cuda3std3__45__cpo5beginE,(_ZN41_INTERNAL_669bc9d5_4_k_cu_b29c9299_1630044cuda3std6ranges3__45__cpo3endE - _ZN41_INTERNAL_669bc9d5_4_k_cu_b29c9299_1630044cuda3std3__45__cpo5beginE)
_ZN41_INTERNAL_669bc9d5_4_k_cu_b29c9299_1630044cuda3std3__45__cpo5beginE:
	.zero		1
	.type		_ZN41_INTERNAL_669bc9d5_4_k_cu_b29c9299_1630044cuda3std6ranges3__45__cpo3endE,@object
	.size		_ZN41_INTERNAL_669bc9d5_4_k_cu_b29c9299_1630044cuda3std6ranges3__45__cpo3endE,(_ZN41_INTERNAL_669bc9d5_4_k_cu_b29c9299_1630044cuda3std3__47nulloptE - _ZN41_INTERNAL_669bc9d5_4_k_cu_b29c9299_1630044cuda3std6ranges3__45__cpo3endE)
_ZN41_INTERNAL_669bc9d5_4_k_cu_b29c9299_1630044cuda3std6ranges3__45__cpo3endE:
	.zero		1
	.type		_ZN41_INTERNAL_669bc9d5_4_k_cu_b29c9299_1630044cuda3std3__47nulloptE,@object
	.size		_ZN41_INTERNAL_669bc9d5_4_k_cu_b29c9299_1630044cuda3std3__47nulloptE,(_ZN41_INTERNAL_669bc9d5_4_k_cu_b29c9299_1630046thrust24THRUST_300001_SM_1000_NS6system6detail10sequential3seqE - _ZN41_INTERNAL_669bc9d5_4_k_cu_b29c9299_1630044cuda3std3__47nulloptE)
_ZN41_INTERNAL_669bc9d5_4_k_cu_b29c9299_1630044cuda3std3__47nulloptE:
	.zero		1
	.type		_ZN41_INTERNAL_669bc9d5_4_k_cu_b29c9299_1630046thrust24THRUST_300001_SM_1000_NS6system6detail10sequential3seqE,@object
	.size		_ZN41_INTERNAL_669bc9d5_4_k_cu_b29c9299_1630046thrust24THRUST_300001_SM_1000_NS6system6detail10sequential3seqE,(_ZN41_INTERNAL_669bc9d5_4_k_cu_b29c9299_1630044cuda3std3__45__cpo6rbeginE - _ZN41_INTERNAL_669bc9d5_4_k_cu_b29c9299_1630046thrust24THRUST_300001_SM_1000_NS6system6detail10sequential3seqE)
_ZN41_INTERNAL_669bc9d5_4_k_cu_b29c9299_1630046thrust24THRUST_300001_SM_1000_NS6system6detail10sequential3seqE:
	.zero		1
	.type		_ZN41_INTERNAL_669bc9d5_4_k_cu_b29c9299_1630044cuda3std3__45__cpo6rbeginE,@object
	.size		_ZN41_INTERNAL_669bc9d5_4_k_cu_b29c9299_1630044cuda3std3__45__cpo6rbeginE,(_ZN41_INTERNAL_669bc9d5_4_k_cu_b29c9299_1630044cuda3std6ranges3__45__cpo9iter_swapE - _ZN41_INTERNAL_669bc9d5_4_k_cu_b29c9299_1630044cuda3std3__45__cpo6rbeginE)
_ZN41_INTERNAL_669bc9d5_4_k_cu_b29c9299_1630044cuda3std3__45__cpo6rbeginE:
	.zero		1
	.type		_ZN41_INTERNAL_669bc9d5_4_k_cu_b29c9299_1630044cuda3std6ranges3__45__cpo9iter_swapE,@object
	.size		_ZN41_INTERNAL_669bc9d5_4_k_cu_b29c9299_1630044cuda3std6ranges3__45__cpo9iter_swapE,(_ZN41_INTERNAL_669bc9d5_4_k_cu_b29c9299_1630044cuda3std3__48in_placeE - _ZN41_INTERNAL_669bc9d5_4_k_cu_b29c9299_1630044cuda3std6ranges3__45__cpo9iter_swapE)
_ZN41_INTERNAL_669bc9d5_4_k_cu_b29c9299_1630044cuda3std6ranges3__45__cpo9iter_swapE:
	.zero		1
	.type		_ZN41_INTERNAL_669bc9d5_4_k_cu_b29c9299_1630044cuda3std3__48in_placeE,@object
	.size		_ZN41_INTERNAL_669bc9d5_4_k_cu_b29c9299_1630044cuda3std3__48in_placeE,(_ZN41_INTERNAL_669bc9d5_4_k_cu_b29c9299_1630044cuda3std6ranges3__45__cpo5ssizeE - _ZN41_INTERNAL_669bc9d5_4_k_cu_b29c9299_1630044cuda3std3__48in_placeE)
_ZN41_INTERNAL_669bc9d5_4_k_cu_b29c9299_1630044cuda3std3__48in_placeE:
	.zero		1
	.type		_ZN41_INTERNAL_669bc9d5_4_k_cu_b29c9299_1630044cuda3std6ranges3__45__cpo5ssizeE,@object
	.size		_ZN41_INTERNAL_669bc9d5_4_k_cu_b29c9299_1630044cuda3std6ranges3__45__cpo5ssizeE,(_ZN41_INTERNAL_669bc9d5_4_k_cu_b29c9299_1630044cuda3std3__45__cpo6cbeginE - _ZN41_INTERNAL_669bc9d5_4_k_cu_b29c9299_1630044cuda3std6ranges3__45__cpo5ssizeE)
_ZN41_INTERNAL_669bc9d5_4_k_cu_b29c9299_1630044cuda3std6ranges3__45__cpo5ssizeE:
	.zero		1
	.type		_ZN41_INTERNAL_669bc9d5_4_k_cu_b29c9299_1630044cuda3std3__45__cpo6cbeginE,@object
	.size		_ZN41_INTERNAL_669bc9d5_4_k_cu_b29c9299_1630044cuda3std3__45__cpo6cbeginE,(_ZN41_INTERNAL_669bc9d5_4_k_cu_b29c9299_1630044cuda3std6ranges3__45__cpo4cendE - _ZN41_INTERNAL_669bc9d5_4_k_cu_b29c9299_1630044cuda3std3__45__cpo6cbeginE)
_ZN41_INTERNAL_669bc9d5_4_k_cu_b29c9299_1630044cuda3std3__45__cpo6cbeginE:
	.zero		1
	.type		_ZN41_INTERNAL_669bc9d5_4_k_cu_b29c9299_1630044cuda3std6ranges3__45__cpo4cendE,@object
	.size		_ZN41_INTERNAL_669bc9d5_4_k_cu_b29c9299_1630044cuda3std6ranges3__45__cpo4cendE,(_ZN41_INTERNAL_669bc9d5_4_k_cu_b29c9299_1630044cuda3std3__45__cpo7crbeginE - _ZN41_INTERNAL_669bc9d5_4_k_cu_b29c9299_1630044cuda3std6ranges3__45__cpo4cendE)
_ZN41_INTERNAL_669bc9d5_4_k_cu_b29c9299_1630044cuda3std6ranges3__45__cpo4cendE:
	.zero		1
	.type		_ZN41_INTERNAL_669bc9d5_4_k_cu_b29c9299_1630044cuda3std3__45__cpo7crbeginE,@object
	.size		_ZN41_INTERNAL_669bc9d5_4_k_cu_b29c9299_1630044cuda3std3__45__cpo7crbeginE,(_ZN41_INTERNAL_669bc9d5_4_k_cu_b29c9299_1630044cuda3std6ranges3__45__cpo4prevE - _ZN41_INTERNAL_669bc9d5_4_k_cu_b29c9299_1630044cuda3std3__45__cpo7crbeginE)
_ZN41_INTERNAL_669bc9d5_4_k_cu_b29c9299_1630044cuda3std3__45__cpo7crbeginE:
	.zero		1
	.type		_ZN41_INTERNAL_669bc9d5_4_k_cu_b29c9299_1630044cuda3std6ranges3__45__cpo4prevE,@object
	.size		_ZN41_INTERNAL_669bc9d5_4_k_cu_b29c9299_1630044cuda3std6ranges3__45__cpo4prevE,(_ZN41_INTERNAL_669bc9d5_4_k_cu_b29c9299_1630044cuda3std6ranges3__45__cpo9iter_moveE - _ZN41_INTERNAL_669bc9d5_4_k_cu_b29c9299_1630044cuda3std6ranges3__45__cpo4prevE)
_ZN41_INTERNAL_669bc9d5_4_k_cu_b29c9299_1630044cuda3std6ranges3__45__cpo4prevE:
	.zero		1
	.type		_ZN41_INTERNAL_669bc9d5_4_k_cu_b29c9299_1630044cuda3std6ranges3__45__cpo9iter_moveE,@object
	.size		_ZN41_INTERNAL_669bc9d5_4_k_cu_b29c9299_1630044cuda3std6ranges3__45__cpo9iter_moveE,(_ZN41_INTERNAL_669bc9d5_4_k_cu_b29c9299_1630044cuda3std3__420unreachable_sentinelE - _ZN41_INTERNAL_669bc9d5_4_k_cu_b29c9299_1630044cuda3std6ranges3__45__cpo9iter_moveE)
_ZN41_INTERNAL_669bc9d5_4_k_cu_b29c9299_1630044cuda3std6ranges3__45__cpo9iter_moveE:
	.zero		1
	.type		_ZN41_INTERNAL_669bc9d5_4_k_cu_b29c9299_1630044cuda3std3__420unreachable_sentinelE,@object
	.size		_ZN41_INTERNAL_669bc9d5_4_k_cu_b29c9299_1630044cuda3std3__420unreachable_sentinelE,(_ZN41_INTERNAL_669bc9d5_4_k_cu_b29c9299_1630044cuda3std6ranges3__45__cpo8distanceE - _ZN41_INTERNAL_669bc9d5_4_k_cu_b29c9299_1630044cuda3std3__420unreachable_sentinelE)
_ZN41_INTERNAL_669bc9d5_4_k_cu_b29c9299_1630044cuda3std3__420unreachable_sentinelE:
	.zero		1
	.type		_ZN41_INTERNAL_669bc9d5_4_k_cu_b29c9299_1630044cuda3std6ranges3__45__cpo8distanceE,@object
	.size		_ZN41_INTERNAL_669bc9d5_4_k_cu_b29c9299_1630044cuda3std6ranges3__45__cpo8distanceE,(_ZN41_INTERNAL_669bc9d5_4_k_cu_b29c9299_1630044cuda3std3__45__cpo4cendE - _ZN41_INTERNAL_669bc9d5_4_k_cu_b29c9299_1630044cuda3std6ranges3__45__cpo8distanceE)
_ZN41_INTERNAL_669bc9d5_4_k_cu_b29c9299_1630044cuda3std6ranges3__45__cpo8distanceE:
	.zero		1
	.type		_ZN41_INTERNAL_669bc9d5_4_k_cu_b29c9299_1630044cuda3std3__45__cpo4cendE,@object
	.size		_ZN41_INTERNAL_669bc9d5_4_k_cu_b29c9299_1630044cuda3std3__45__cpo4cendE,(_ZN41_INTERNAL_669bc9d5_4_k_cu_b29c9299_1630044cuda3std6ranges3__45__cpo7advanceE - _ZN41_INTERNAL_669bc9d5_4_k_cu_b29c9299_1630044cuda3std3__45__cpo4cendE)
_ZN41_INTERNAL_669bc9d5_4_k_cu_b29c9299_1630044cuda3std3__45__cpo4cendE:
	.zero		1
	.type		_ZN41_INTERNAL_669bc9d5_4_k_cu_b29c9299_1630044cuda3std6ranges3__45__cpo7advanceE,@object
	.size		_ZN41_INTERNAL_669bc9d5_4_k_cu_b29c9299_1630044cuda3std6ranges3__45__cpo7advanceE,(_ZN41_INTERNAL_669bc9d5_4_k_cu_b29c9299_1630044cuda3std3__45__cpo5crendE - _ZN41_INTERNAL_669bc9d5_4_k_cu_b29c9299_1630044cuda3std6ranges3__45__cpo7advanceE)
_ZN41_INTERNAL_669bc9d5_4_k_cu_b29c9299_1630044cuda3std6ranges3__45__cpo7advanceE:
	.zero		1
	.type		_ZN41_INTERNAL_669bc9d5_4_k_cu_b29c9299_1630044cuda3std3__45__cpo5crendE,@object
	.size		_ZN41_INTERNAL_669bc9d5_4_k_cu_b29c9299_1630044cuda3std3__45__cpo5crendE,(_ZN41_INTERNAL_669bc9d5_4_k_cu_b29c9299_1630044cuda3std6ranges3__45__cpo4dataE - _ZN41_INTERNAL_669bc9d5_4_k_cu_b29c9299_1630044cuda3std3__45__cpo5crendE)
_ZN41_INTERNAL_669bc9d5_4_k_cu_b29c9299_1630044cuda3std3__45__cpo5crendE:
	.zero		1
	.type		_ZN41_INTERNAL_669bc9d5_4_k_cu_b29c9299_1630044cuda3std6ranges3__45__cpo4dataE,@object
	.size		_ZN41_INTERNAL_669bc9d5_4_k_cu_b29c9299_1630044cuda3std6ranges3__45__cpo4dataE,(_ZN41_INTERNAL_669bc9d5_4_k_cu_b29c9299_1630044cuda3std6ranges3__45__cpo5beginE - _ZN41_INTERNAL_669bc9d5_4_k_cu_b29c9299_1630044cuda3std6ranges3__45__cpo4dataE)
_ZN41_INTERNAL_669bc9d5_4_k_cu_b29c9299_1630044cuda3std6ranges3__45__cpo4dataE:
	.zero		1
	.type		_ZN41_INTERNAL_669bc9d5_4_k_cu_b29c9299_1630044cuda3std6ranges3__45__cpo5beginE,@object
	.size		_ZN41_INTERNAL_669bc9d5_4_k_cu_b29c9299_1630044cuda3std6ranges3__45__cpo5beginE,(_ZN41_INTERNAL_669bc9d5_4_k_cu_b29c9299_1630044cuda3std3__419piecewise_constructE - _ZN41_INTERNAL_669bc9d5_4_k_cu_b29c9299_1630044cuda3std6ranges3__45__cpo5beginE)
_ZN41_INTERNAL_669bc9d5_4_k_cu_b29c9299_1630044cuda3std6ranges3__45__cpo5beginE:
	.zero		1
	.type		_ZN41_INTERNAL_669bc9d5_4_k_cu_b29c9299_1630044cuda3std3__419piecewise_constructE,@object
	.size		_ZN41_INTERNAL_669bc9d5_4_k_cu_b29c9299_1630044cuda3std3__419piecewise_constructE,(_ZN41_INTERNAL_669bc9d5_4_k_cu_b29c9299_1630044cuda3std6ranges3__45__cpo4sizeE - _ZN41_INTERNAL_669bc9d5_4_k_cu_b29c9299_1630044cuda3std3__419piecewise_constructE)
_ZN41_INTERNAL_669bc9d5_4_k_cu_b29c9299_1630044cuda3std3__419piecewise_constructE:
	.zero		1
	.type		_ZN41_INTERNAL_669bc9d5_4_k_cu_b29c9299_1630044cuda3std6ranges3__45__cpo4sizeE,@object
	.size		_ZN41_INTERNAL_669bc9d5_4_k_cu_b29c9299_1630044cuda3std6ranges3__45__cpo4sizeE,(_ZN41_INTERNAL_669bc9d5_4_k_cu_b29c9299_1630044cuda3std3__45__cpo3endE - _ZN41_INTERNAL_669bc9d5_4_k_cu_b29c9299_1630044cuda3std6ranges3__45__cpo4sizeE)
_ZN41_INTERNAL_669bc9d5_4_k_cu_b29c9299_1630044cuda3std6ranges3__45__cpo4sizeE:
	.zero		1
	.type		_ZN41_INTERNAL_669bc9d5_4_k_cu_b29c9299_1630044cuda3std3__45__cpo3endE,@object
	.size		_ZN41_INTERNAL_669bc9d5_4_k_cu_b29c9299_1630044cuda3std3__45__cpo3endE,(_ZN41_INTERNAL_669bc9d5_4_k_cu_b29c9299_1630044cuda3std6ranges3__45__cpo6cbeginE - _ZN41_INTERNAL_669bc9d5_4_k_cu_b29c9299_1630044cuda3std3__45__cpo3endE)
_ZN41_INTERNAL_669bc9d5_4_k_cu_b29c9299_1630044cuda3std3__45__cpo3endE:
	.zero		1
	.type		_ZN41_INTERNAL_669bc9d5_4_k_cu_b29c9299_1630044cuda3std6ranges3__45__cpo6cbeginE,@object
	.size		_ZN41_INTERNAL_669bc9d5_4_k_cu_b29c9299_1630044cuda3std6ranges3__45__cpo6cbeginE,(_ZN41_INTERNAL_669bc9d5_4_k_cu_b29c9299_1630044cuda3std3__45__cpo4rendE - _ZN41_INTERNAL_669bc9d5_4_k_cu_b29c9299_1630044cuda3std6ranges3__45__cpo6cbeginE)
_ZN41_INTERNAL_669bc9d5_4_k_cu_b29c9299_1630044cuda3std6ranges3__45__cpo6cbeginE:
	.zero		1
	.type		_ZN41_INTERNAL_669bc9d5_4_k_cu_b29c9299_1630044cuda3std3__45__cpo4rendE,@object
	.size		_ZN41_INTERNAL_669bc9d5_4_k_cu_b29c9299_1630044cuda3std3__45__cpo4rendE,(_ZN41_INTERNAL_669bc9d5_4_k_cu_b29c9299_1630044cuda3std6ranges3__45__cpo4nextE - _ZN41_INTERNAL_669bc9d5_4_k_cu_b29c9299_1630044cuda3std3__45__cpo4rendE)
_ZN41_INTERNAL_669bc9d5_4_k_cu_b29c9299_1630044cuda3std3__45__cpo4rendE:
	.zero		1
	.type		_ZN41_INTERNAL_669bc9d5_4_k_cu_b29c9299_1630044cuda3std6ranges3__45__cpo4nextE,@object
	.size		_ZN41_INTERNAL_669bc9d5_4_k_cu_b29c9299_1630044cuda3std6ranges3__45__cpo4nextE,(_ZN41_INTERNAL_669bc9d5_4_k_cu_b29c9299_1630044cuda3std6ranges3__45__cpo4swapE - _ZN41_INTERNAL_669bc9d5_4_k_cu_b29c9299_1630044cuda3std6ranges3__45__cpo4nextE)
_ZN41_INTERNAL_669bc9d5_4_k_cu_b29c9299_1630044cuda3std6ranges3__45__cpo4nextE:
	.zero		1
	.type		_ZN41_INTERNAL_669bc9d5_4_k_cu_b29c9299_1630044cuda3std6ranges3__45__cpo4swapE,@object
	.size		_ZN41_INTERNAL_669bc9d5_4_k_cu_b29c9299_1630044cuda3std6ranges3__45__cpo4swapE,(.L_13 - _ZN41_INTERNAL_669bc9d5_4_k_cu_b29c9299_1630044cuda3std6ranges3__45__cpo4swapE)
_ZN41_INTERNAL_669bc9d5_4_k_cu_b29c9299_1630044cuda3std6ranges3__45__cpo4swapE:
	.zero		1
.L_13:


//--------------------- .nv.constant0._ZN3cub18CUB_300001_SM_10006detail11EmptyKernelIvEEvv --------------------------
	.section	.nv.constant0._ZN3cub18CUB_300001_SM_10006detail11EmptyKernelIvEEvv,"a",@progbits
	.sectionflags	@""
	.align	4
.nv.constant0._ZN3cub18CUB_300001_SM_10006detail11EmptyKernelIvEEvv:
	.zero		896


//--------------------- SYMBOLS --------------------------

	.type		.nv.reservedSmem.offset0,@object
	.size		.nv.reservedSmem.offset0,0x4
